	.headerflags	@"EF_CUDA_TEXMODE_UNIFIED EF_CUDA_64BIT_ADDRESS EF_CUDA_ACCELERATORS EF_CUDA_SM90 EF_CUDA_VIRTUAL_SM(EF_CUDA_SM90)"
	.elftype	@"ET_EXEC"


//--------------------- .nv.info                  --------------------------
	.section	.nv.info,"",@"SHT_CUDA_INFO"
	.align	4


	//----- nvinfo : EIATTR_REGCOUNT
	.align		4
        /*0000*/ 	.byte	0x04, 0x2f
        /*0002*/ 	.short	(.L_3 - .L_2)
	.align		4
.L_2:
        /*0004*/ 	.word	index@(triton_poi_fused__native_batch_norm_legit_no_training_mul_relu_1)
        /*0008*/ 	.word	0x00000014


	//----- nvinfo : EIATTR_MIN_STACK_SIZE
	.align		4
.L_3:
        /*000c*/ 	.byte	0x04, 0x12
        /*000e*/ 	.short	(.L_5 - .L_4)
	.align		4
.L_4:
        /*0010*/ 	.word	index@(triton_poi_fused__native_batch_norm_legit_no_training_mul_relu_1)
        /*0014*/ 	.word	0x00000000


	//----- nvinfo : EIATTR_FRAME_SIZE
	.align		4
.L_5:
        /*0018*/ 	.byte	0x04, 0x11
        /*001a*/ 	.short	(.L_7 - .L_6)
	.align		4
.L_6:
        /*001c*/ 	.word	index@(triton_poi_fused__native_batch_norm_legit_no_training_mul_relu_1)
        /*0020*/ 	.word	0x00000000


	//----- nvinfo : EIATTR_MIN_STACK_SIZE
	.align		4
.L_7:
        /*0024*/ 	.byte	0x04, 0x12
        /*0026*/ 	.short	(.L_9 - .L_8)
	.align		4
.L_8:
        /*0028*/ 	.word	index@(triton_poi_fused__native_batch_norm_legit_no_training_mul_relu_1)
        /*002c*/ 	.word	0x00000000
.L_9:


//--------------------- .nv.info.triton_poi_fused__native_batch_norm_legit_no_training_mul_relu_1 --------------------------
	.section	.nv.info.triton_poi_fused__native_batch_norm_legit_no_training_mul_relu_1,"",@"SHT_CUDA_INFO"
	.sectionflags	@""
	.align	4


	//----- nvinfo : EIATTR_CUDA_API_VERSION
	.align		4
        /*0000*/ 	.byte	0x04, 0x37
        /*0002*/ 	.short	(.L_11 - .L_10)
.L_10:
        /*0004*/ 	.word	0x0000007c


	//----- nvinfo : EIATTR_KPARAM_INFO
	.align		4
.L_11:
        /*0008*/ 	.byte	0x04, 0x17
        /*000a*/ 	.short	(.L_13 - .L_12)
.L_12:
        /*000c*/ 	.word	0x00000000
        /*0010*/ 	.short	0x0007
        /*0012*/ 	.short	0x0038
        /*0014*/ 	.byte	0x00, 0xf0, 0x11, 0x00


	//----- nvinfo : EIATTR_KPARAM_INFO
	.align		4
.L_13:
        /*0018*/ 	.byte	0x04, 0x17
        /*001a*/ 	.short	(.L_15 - .L_14)
.L_14:
        /*001c*/ 	.word	0x00000000
        /*0020*/ 	.short	0x0006
        /*0022*/ 	.short	0x0030
        /*0024*/ 	.byte	0x00, 0xf4, 0x21, 0x00


	//----- nvinfo : EIATTR_KPARAM_INFO
	.align		4
.L_15:
        /*0028*/ 	.byte	0x04, 0x17
        /*002a*/ 	.short	(.L_17 - .L_16)
.L_16:
        /*002c*/ 	.word	0x00000000
        /*0030*/ 	.short	0x0005
        /*0032*/ 	.short	0x0028
        /*0034*/ 	.byte	0x00, 0xf4, 0x21, 0x00


	//----- nvinfo : EIATTR_KPARAM_INFO
	.align		4
.L_17:
        /*0038*/ 	.byte	0x04, 0x17
        /*003a*/ 	.short	(.L_19 - .L_18)
.L_18:
        /*003c*/ 	.word	0x00000000
        /*0040*/ 	.short	0x0004
        /*0042*/ 	.short	0x0020
        /*0044*/ 	.byte	0x00, 0xf4, 0x21, 0x00


	//----- nvinfo : EIATTR_KPARAM_INFO
	.align		4
.L_19:
        /*0048*/ 	.byte	0x04, 0x17
        /*004a*/ 	.short	(.L_21 - .L_20)
.L_20:
        /*004c*/ 	.word	0x00000000
        /*0050*/ 	.short	0x0003
        /*0052*/ 	.short	0x0018
        /*0054*/ 	.byte	0x00, 0xf4, 0x21, 0x00


	//----- nvinfo : EIATTR_KPARAM_INFO
	.align		4
.L_21:
        /*0058*/ 	.byte	0x04, 0x17
        /*005a*/ 	.short	(.L_23 - .L_22)
.L_22:
        /*005c*/ 	.word	0x00000000
        /*0060*/ 	.short	0x0002
        /*0062*/ 	.short	0x0010
        /*0064*/ 	.byte	0x00, 0xf4, 0x21, 0x00


	//----- nvinfo : EIATTR_KPARAM_INFO
	.align		4
.L_23:
        /*0068*/ 	.byte	0x04, 0x17
        /*006a*/ 	.short	(.L_25 - .L_24)
.L_24:
        /*006c*/ 	.word	0x00000000
        /*0070*/ 	.short	0x0001
        /*0072*/ 	.short	0x0008
        /*0074*/ 	.byte	0x00, 0xf4, 0x21, 0x00


	//----- nvinfo : EIATTR_KPARAM_INFO
	.align		4
.L_25:
        /*0078*/ 	.byte	0x04, 0x17
        /*007a*/ 	.short	(.L_27 - .L_26)
.L_26:
        /*007c*/ 	.word	0x00000000
        /*0080*/ 	.short	0x0000
        /*0082*/ 	.short	0x0000
        /*0084*/ 	.byte	0x00, 0xf4, 0x21, 0x00


	//----- nvinfo : EIATTR_SPARSE_MMA_MASK
	.align		4
.L_27:
        /*0088*/ 	.byte	0x03, 0x50
        /*008a*/ 	.short	0x0000


	//----- nvinfo : EIATTR_MAXREG_COUNT
	.align		4
        /*008c*/ 	.byte	0x03, 0x1b
        /*008e*/ 	.short	0x00ff


	//----- nvinfo : EIATTR_EXIT_INSTR_OFFSETS
	.align		4
        /*0090*/ 	.byte	0x04, 0x1c
        /*0092*/ 	.short	(.L_29 - .L_28)


	//   ....[0]....
.L_28:
        /*0094*/ 	.word	0x00000400


	//----- nvinfo : EIATTR_REQNTID
	.align		4
.L_29:
        /*0098*/ 	.byte	0x04, 0x10
        /*009a*/ 	.short	(.L_31 - .L_30)
.L_30:
        /*009c*/ 	.word	0x00000080
        /*00a0*/ 	.word	0x00000001
        /*00a4*/ 	.word	0x00000001


	//----- nvinfo : EIATTR_CBANK_PARAM_SIZE
	.align		4
.L_31:
        /*00a8*/ 	.byte	0x03, 0x19
        /*00aa*/ 	.short	0x003c


	//----- nvinfo : EIATTR_PARAM_CBANK
	.align		4
        /*00ac*/ 	.byte	0x04, 0x0a
        /*00ae*/ 	.short	(.L_33 - .L_32)
	.align		4
.L_32:
        /*00b0*/ 	.word	index@(.nv.constant0.triton_poi_fused__native_batch_norm_legit_no_training_mul_relu_1)
        /*00b4*/ 	.short	0x0210
        /*00b6*/ 	.short	0x003c


	//----- nvinfo : EIATTR_SW_WAR
	.align		4
.L_33:
        /*00b8*/ 	.byte	0x04, 0x36
        /*00ba*/ 	.short	(.L_35 - .L_34)
.L_34:
        /*00bc*/ 	.word	0x00000008
.L_35:


//--------------------- .nv.callgraph             --------------------------
	.section	.nv.callgraph,"",@"SHT_CUDA_CALLGRAPH"
	.align	4
	.sectionentsize	8
	.align		4
        /*0000*/ 	.word	0x00000000
	.align		4
        /*0004*/ 	.word	0xffffffff
	.align		4
        /*0008*/ 	.word	0x00000000
	.align		4
        /*000c*/ 	.word	0xfffffffe
	.align		4
        /*0010*/ 	.word	0x00000000
	.align		4
        /*0014*/ 	.word	0xfffffffd
	.align		4
        /*0018*/ 	.word	0x00000000
	.align		4
        /*001c*/ 	.word	0xfffffffc


//--------------------- .nv.constant4             --------------------------
	.section	.nv.constant4,"a",@progbits
	.align	8
	.align		8
.nv.constant4:
        /*0000*/ 	.dword	_$_str
	.align		8
        /*0008*/ 	.dword	_$_str_$_2


//--------------------- .text.triton_poi_fused__native_batch_norm_legit_no_training_mul_relu_1 --------------------------
	.section	.text.triton_poi_fused__native_batch_norm_legit_no_training_mul_relu_1,"ax",@progbits
	.align	128
        .global         triton_poi_fused__native_batch_norm_legit_no_training_mul_relu_1
        .type           triton_poi_fused__native_batch_norm_legit_no_training_mul_relu_1,@function
        .size           triton_poi_fused__native_batch_norm_legit_no_training_mul_relu_1,(.L_x_1 - triton_poi_fused__native_batch_norm_legit_no_training_mul_relu_1)
        .other          triton_poi_fused__native_batch_norm_legit_no_training_mul_relu_1,@"STO_CUDA_ENTRY STV_DEFAULT"
triton_poi_fused__native_batch_norm_legit_no_training_mul_relu_1:
.text.triton_poi_fused__native_batch_norm_legit_no_training_mul_relu_1:
[----:B------:R-:W-:Y:S01]  /*0000*/  LDC R1, c[0x0][0x28] ;  /* 0x00000a00ff017b82 */ /* 0x000fe20000000800 */
[----:B------:R-:W1:Y:S07]  /*0010*/  S2R R0, SR_TID.X ;  /* 0x0000000000007919 */ /* 0x000e6e0000002100 */
[----:B------:R-:W2:Y:S01]  /*0020*/  LDC.64 R10, c[0x0][0x220] ;  /* 0x00008800ff0a7b82 */ /* 0x000ea20000000a00 */
[----:B------:R-:W-:Y:S01]  /*0030*/  ULDC.64 UR4, c[0x0][0x208] ;  /* 0x0000820000047ab9 */ /* 0x000fe20000000a00 */
[----:B------:R-:W3:Y:S06]  /*0040*/  S2R R5, SR_CTAID.X ;  /* 0x0000000000057919 */ /* 0x000eec0000002500 */
[----:B------:R-:W4:Y:S08]  /*0050*/  LDC.64 R6, c[0x0][0x210] ;  /* 0x00008400ff067b82 */ /* 0x000f300000000a00 */
[----:B------:R-:W5:Y:S08]  /*0060*/  LDC.64 R8, c[0x0][0x218] ;  /* 0x00008600ff087b82 */ /* 0x000f700000000a00 */
[----:B------:R-:W5:Y:S01]  /*0070*/  LDC.64 R14, c[0x0][0x230] ;  /* 0x00008c00ff0e7b82 */ /* 0x000f620000000a00 */
[----:B-1----:R-:W-:-:S07]  /*0080*/  SHF.L.U32 R0, R0, 0x1, RZ ;  /* 0x0000000100007819 */ /* 0x002fce00000006ff */
[----:B------:R-:W1:Y:S01]  /*0090*/  LDC.64 R12, c[0x0][0x228] ;  /* 0x00008a00ff0c7b82 */ /* 0x000e620000000a00 */
[----:B---3--:R-:W-:Y:S02]  /*00a0*/  SHF.R.S32.HI R3, RZ, 0x17, R5 ;  /* 0x00000017ff037819 */ /* 0x008fe40000011405 */
[----:B------:R-:W-:Y:S02]  /*00b0*/  LOP3.LUT R0, R0, 0xfe, RZ, 0xc0, !PT ;  /* 0x000000fe00007812 */ /* 0x000fe400078ec0ff */
[----:B------:R-:W-:Y:S02]  /*00c0*/  SGXT R3, R3, 0x1 ;  /* 0x000000010303781a */ /* 0x000fe40000000200 */
[----:B------:R-:W-:-:S04]  /*00d0*/  LEA R0, R5, R0, 0x8 ;  /* 0x0000000005007211 */ /* 0x000fc800078e40ff */
[----:B------:R-:W-:-:S04]  /*00e0*/  LEA.HI R3, R3, R0, RZ, 0x8 ;  /* 0x0000000003037211 */ /* 0x000fc800078f40ff */
[----:B------:R-:W-:-:S04]  /*00f0*/  SHF.R.S32.HI R3, RZ, 0x8, R3 ;  /* 0x00000008ff037819 */ /* 0x000fc80000011403 */
[----:B------:R-:W-:-:S04]  /*0100*/  LEA.HI R2, R3, R3, RZ, 0x2 ;  /* 0x0000000303027211 */ /* 0x000fc800078f10ff */
[----:B------:R-:W-:-:S05]  /*0110*/  LOP3.LUT R2, R2, 0xfffffffc, RZ, 0xc0, !PT ;  /* 0xfffffffc02027812 */ /* 0x000fca00078ec0ff */
[----:B------:R-:W-:Y:S02]  /*0120*/  IMAD.IADD R17, R3, 0x1, -R2 ;  /* 0x0000000103117824 */ /* 0x000fe400078e0a02 */
[----:B------:R-:W3:Y:S02]  /*0130*/  LDC.64 R2, c[0x0][0x238] ;  /* 0x00008e00ff027b82 */ /* 0x000ee40000000a00 */
[----:B--2---:R-:W-:-:S05]  /*0140*/  IMAD.WIDE R10, R17, 0x4, R10 ;  /* 0x00000004110a7825 */ /* 0x004fca00078e020a */
[----:B------:R-:W2:Y:S01]  /*0150*/  LDG.E.EL R4, desc[UR4][R10.64] ;  /* 0x000000040a047981 */ /* 0x000ea2000c2e1900 */
[----:B----4-:R-:W-:-:S04]  /*0160*/  IMAD.WIDE R6, R0, 0x4, R6 ;  /* 0x0000000400067825 */ /* 0x010fc800078e0206 */
[C---:B-----5:R-:W-:Y:S02]  /*0170*/  IMAD.WIDE R8, R17.reuse, 0x4, R8 ;  /* 0x0000000411087825 */ /* 0x060fe400078e0208 */
[----:B------:R-:W4:Y:S04]  /*0180*/  LDG.E.64 R6, desc[UR4][R6.64] ;  /* 0x0000000406067981 */ /* 0x000f28000c1e1b00 */
[----:B------:R5:W4:Y:S01]  /*0190*/  LDG.E.EL R5, desc[UR4][R8.64] ;  /* 0x0000000408057981 */ /* 0x000b22000c2e1900 */
[----:B0-----:R-:W-:-:S04]  /*01a0*/  IMAD.WIDE R14, R17, 0x4, R14 ;  /* 0x00000004110e7825 */ /* 0x001fc800078e020e */
[----:B-1----:R-:W-:Y:S02]  /*01b0*/  IMAD.WIDE R12, R17, 0x4, R12 ;  /* 0x00000004110c7825 */ /* 0x002fe400078e020c */
[----:B------:R-:W4:Y:S02]  /*01c0*/  LDG.E.EL R15, desc[UR4][R14.64] ;  /* 0x000000040e0f7981 */ /* 0x000f24000c2e1900 */
[----:B---3--:R-:W-:Y:S01]  /*01d0*/  IMAD.WIDE R2, R0, 0x4, R2 ;  /* 0x0000000400027825 */ /* 0x008fe200078e0202 */
[----:B-----5:R-:W0:Y:S01]  /*01e0*/  LDC.64 R8, c[0x0][0x240] ;  /* 0x00009000ff087b82 */ /* 0x020e220000000a00 */
[----:B------:R1:W3:Y:S04]  /*01f0*/  LDG.E.EL R10, desc[UR4][R12.64] ;  /* 0x000000040c0a7981 */ /* 0x0002e8000c2e1900 */
[----:B------:R-:W5:Y:S01]  /*0200*/  LDG.E.64 R2, desc[UR4][R2.64] ;  /* 0x0000000402027981 */ /* 0x000f62000c1e1b00 */
[----:B-1----:R-:W-:Y:S01]  /*0210*/  HFMA2.MMA R12, -RZ, RZ, 1.625, 0 ;  /* 0x3e800000ff0c7435 */ /* 0x002fe200000001ff */
[----:B------:R-:W-:-:S04]  /*0220*/  SHF.R.S32.HI R13, RZ, 0x1f, R0 ;  /* 0x0000001fff0d7819 */ /* 0x000fc80000011400 */
[----:B------:R-:W-:Y:S01]  /*0230*/  LEA.HI R13, R13, R0, RZ, 0xa ;  /* 0x000000000d0d7211 */ /* 0x000fe200078f50ff */
[----:B--2---:R-:W-:-:S04]  /*0240*/  FADD R4, R4, 9.9999997473787516356e-06 ;  /* 0x3727c5ac04047421 */ /* 0x004fc80000000000 */
[----:B------:R-:W1:Y:S02]  /*0250*/  MUFU.SQRT R11, R4 ;  /* 0x00000004000b7308 */ /* 0x000e640000002000 */
[C---:B-1----:R-:W-:Y:S02]  /*0260*/  FSETP.GT.AND P0, PT, R11.reuse, 8.50705917302346158658e+37, PT ;  /* 0x7e8000000b00780b */ /* 0x042fe40003f04000 */
[----:B------:R-:W-:-:S11]  /*0270*/  FSETP.GEU.AND P1, PT, R11, 1.175494350822287508e-38, PT ;  /* 0x008000000b00780b */ /* 0x000fd60003f2e000 */
[----:B------:R-:W-:-:S04]  /*0280*/  @P0 FMUL R11, R11, 0.25 ;  /* 0x3e8000000b0b0820 */ /* 0x000fc80000400000 */
[----:B------:R-:W-:-:S06]  /*0290*/  @!P1 FMUL R11, R11, 16777216 ;  /* 0x4b8000000b0b9820 */ /* 0x000fcc0000400000 */
[----:B------:R-:W1:Y:S01]  /*02a0*/  MUFU.RCP R11, R11 ;  /* 0x0000000b000b7308 */ /* 0x000e620000001000 */
[----:B------:R-:W-:Y:S01]  /*02b0*/  FSEL R12, R12, 1, P0 ;  /* 0x3f8000000c0c7808 */ /* 0x000fe20000000000 */
[----:B----4-:R-:W-:-:S04]  /*02c0*/  FADD R6, R6, -R5 ;  /* 0x8000000506067221 */ /* 0x010fc80000000000 */
[----:B------:R-:W-:Y:S01]  /*02d0*/  @!P1 FMUL R12, R12, 16777216 ;  /* 0x4b8000000c0c9820 */ /* 0x000fe20000400000 */
[----:B------:R-:W-:-:S03]  /*02e0*/  FADD R7, R7, -R5 ;  /* 0x8000000507077221 */ /* 0x000fc60000000000 */
[----:B-1----:R-:W-:-:S04]  /*02f0*/  FMUL R12, R11, R12 ;  /* 0x0000000c0b0c7220 */ /* 0x002fc80000400000 */
[-C--:B------:R-:W-:Y:S01]  /*0300*/  FMUL R6, R6, R12.reuse ;  /* 0x0000000c06067220 */ /* 0x080fe20000400000 */
[----:B------:R-:W-:Y:S01]  /*0310*/  FMUL R12, R7, R12 ;  /* 0x0000000c070c7220 */ /* 0x000fe20000400000 */
[C---:B------:R-:W-:Y:S02]  /*0320*/  IMAD.SHL.U32 R4, R13.reuse, 0x2, RZ ;  /* 0x000000020d047824 */ /* 0x040fe400078e00ff */
[C-C-:B---3--:R-:W-:Y:S01]  /*0330*/  FFMA R6, R10.reuse, R6, R15.reuse ;  /* 0x000000060a067223 */ /* 0x148fe2000000000f */
[----:B------:R-:W-:Y:S01]  /*0340*/  FFMA R12, R10, R12, R15 ;  /* 0x0000000c0a0c7223 */ /* 0x000fe2000000000f */
[----:B------:R-:W-:Y:S02]  /*0350*/  LOP3.LUT R13, R13, 0xfffffc00, RZ, 0xc0, !PT ;  /* 0xfffffc000d0d7812 */ /* 0x000fe400078ec0ff */
[----:B------:R-:W-:Y:S02]  /*0360*/  LOP3.LUT R4, R4, 0xfffff800, RZ, 0xc0, !PT ;  /* 0xfffff80004047812 */ /* 0x000fe400078ec0ff */
[----:B------:R-:W-:-:S02]  /*0370*/  FSETP.GEU.AND P0, PT, R6, RZ, PT ;  /* 0x000000ff0600720b */ /* 0x000fc40003f0e000 */
[----:B------:R-:W-:Y:S02]  /*0380*/  FSETP.GEU.AND P1, PT, R12, RZ, PT ;  /* 0x000000ff0c00720b */ /* 0x000fe40003f2e000 */
[----:B------:R-:W-:Y:S02]  /*0390*/  IADD3 R13, R4, R0, -R13 ;  /* 0x00000000040d7210 */ /* 0x000fe40007ffe80d */
[----:B------:R-:W-:Y:S02]  /*03a0*/  FSEL R5, R6, RZ, P0 ;  /* 0x000000ff06057208 */ /* 0x000fe40000000000 */
[----:B------:R-:W-:Y:S01]  /*03b0*/  FSEL R12, R12, RZ, P1 ;  /* 0x000000ff0c0c7208 */ /* 0x000fe20000800000 */
[----:B0-----:R-:W-:-:S04]  /*03c0*/  IMAD.WIDE R8, R13, 0x4, R8 ;  /* 0x000000040d087825 */ /* 0x001fc800078e0208 */
[----:B-----5:R-:W-:Y:S01]  /*03d0*/  FMUL R2, R2, R5 ;  /* 0x0000000502027220 */ /* 0x020fe20000400000 */
[----:B------:R-:W-:-:S05]  /*03e0*/  FMUL R3, R3, R12 ;  /* 0x0000000c03037220 */ /* 0x000fca0000400000 */
[----:B------:R-:W-:Y:S01]  /*03f0*/  STG.E.64 desc[UR4][R8.64], R2 ;  /* 0x0000000208007986 */ /* 0x000fe2000c101b04 */
[----:B------:R-:W-:Y:S05]  /*0400*/  EXIT ;  /* 0x000000000000794d */ /* 0x000fea0003800000 */
.L_x_0:
[----:B------:R-:W-:-:S00]  /*0410*/  BRA `(.L_x_0) ;  /* 0xfffffffc00fc7947 */ /* 0x000fc0000383ffff */
[----:B------:R-:W-:-:S00]  /*0420*/  NOP ;  /* 0x0000000000007918 */ /* 0x000fc00000000000 */
        /* <DEDUP_REMOVED lines=13> */
.L_x_1:


//--------------------- .nv.global.init           --------------------------
	.section	.nv.global.init,"aw",@progbits
.nv.global.init:
	.type		_$_str,@object
	.size		_$_str,(_$_str_$_2 - _$_str)
_$_str:
        /*0000*/ 	.byte	0x5f, 0x5f, 0x43, 0x55, 0x44, 0x41, 0x5f, 0x46, 0x54, 0x5a, 0x00
	.type		_$_str_$_2,@object
	.size		_$_str_$_2,(.L_1 - _$_str_$_2)
_$_str_$_2:
        /*000b*/ 	.byte	0x5f, 0x5f, 0x43, 0x55, 0x44, 0x41, 0x5f, 0x50, 0x52, 0x45, 0x43, 0x5f, 0x53, 0x51, 0x52, 0x54
        /*001b*/ 	.byte	0x00
.L_1:


//--------------------- .nv.constant0.triton_poi_fused__native_batch_norm_legit_no_training_mul_relu_1 --------------------------
	.section	.nv.constant0.triton_poi_fused__native_batch_norm_legit_no_training_mul_relu_1,"a",@progbits
	.sectionflags	@""
	.align	4
.nv.constant0.triton_poi_fused__native_batch_norm_legit_no_training_mul_relu_1:
	.zero		588
